	.headerflags	@"EF_CUDA_TEXMODE_UNIFIED EF_CUDA_64BIT_ADDRESS EF_CUDA_ACCELERATORS EF_CUDA_SM90 EF_CUDA_VIRTUAL_SM(EF_CUDA_SM90)"
	.elftype	@"ET_EXEC"


//--------------------- .nv.info                  --------------------------
	.section	.nv.info,"",@"SHT_CUDA_INFO"
	.align	4


	//----- nvinfo : EIATTR_REGCOUNT
	.align		4
        /*0000*/ 	.byte	0x04, 0x2f
        /*0002*/ 	.short	(.L_1 - .L_0)
	.align		4
.L_0:
        /*0004*/ 	.word	index@(triton_poi_fused_div_mul_norm_1)
        /*0008*/ 	.word	0x0000000c


	//----- nvinfo : EIATTR_MIN_STACK_SIZE
	.align		4
.L_1:
        /*000c*/ 	.byte	0x04, 0x12
        /*000e*/ 	.short	(.L_3 - .L_2)
	.align		4
.L_2:
        /*0010*/ 	.word	index@(triton_poi_fused_div_mul_norm_1)
        /*0014*/ 	.word	0x00000000


	//----- nvinfo : EIATTR_FRAME_SIZE
	.align		4
.L_3:
        /*0018*/ 	.byte	0x04, 0x11
        /*001a*/ 	.short	(.L_5 - .L_4)
	.align		4
.L_4:
        /*001c*/ 	.word	index@(triton_poi_fused_div_mul_norm_1)
        /*0020*/ 	.word	0x00000000


	//----- nvinfo : EIATTR_MIN_STACK_SIZE
	.align		4
.L_5:
        /*0024*/ 	.byte	0x04, 0x12
        /*0026*/ 	.short	(.L_7 - .L_6)
	.align		4
.L_6:
        /*0028*/ 	.word	index@(triton_poi_fused_div_mul_norm_1)
        /*002c*/ 	.word	0x00000000
.L_7:


//--------------------- .nv.info.triton_poi_fused_div_mul_norm_1 --------------------------
	.section	.nv.info.triton_poi_fused_div_mul_norm_1,"",@"SHT_CUDA_INFO"
	.sectionflags	@""
	.align	4


	//----- nvinfo : EIATTR_CUDA_API_VERSION
	.align		4
        /*0000*/ 	.byte	0x04, 0x37
        /*0002*/ 	.short	(.L_9 - .L_8)
.L_8:
        /*0004*/ 	.word	0x0000007c


	//----- nvinfo : EIATTR_KPARAM_INFO
	.align		4
.L_9:
        /*0008*/ 	.byte	0x04, 0x17
        /*000a*/ 	.short	(.L_11 - .L_10)
.L_10:
        /*000c*/ 	.word	0x00000000
        /*0010*/ 	.short	0x0003
        /*0012*/ 	.short	0x0018
        /*0014*/ 	.byte	0x00, 0xf0, 0x11, 0x00


	//----- nvinfo : EIATTR_KPARAM_INFO
	.align		4
.L_11:
        /*0018*/ 	.byte	0x04, 0x17
        /*001a*/ 	.short	(.L_13 - .L_12)
.L_12:
        /*001c*/ 	.word	0x00000000
        /*0020*/ 	.short	0x0002
        /*0022*/ 	.short	0x0010
        /*0024*/ 	.byte	0x00, 0xf4, 0x21, 0x00


	//----- nvinfo : EIATTR_KPARAM_INFO
	.align		4
.L_13:
        /*0028*/ 	.byte	0x04, 0x17
        /*002a*/ 	.short	(.L_15 - .L_14)
.L_14:
        /*002c*/ 	.word	0x00000000
        /*0030*/ 	.short	0x0001
        /*0032*/ 	.short	0x0008
        /*0034*/ 	.byte	0x00, 0xf4, 0x21, 0x00


	//----- nvinfo : EIATTR_KPARAM_INFO
	.align		4
.L_15:
        /*0038*/ 	.byte	0x04, 0x17
        /*003a*/ 	.short	(.L_17 - .L_16)
.L_16:
        /*003c*/ 	.word	0x00000000
        /*0040*/ 	.short	0x0000
        /*0042*/ 	.short	0x0000
        /*0044*/ 	.byte	0x00, 0xf4, 0x21, 0x00


	//----- nvinfo : EIATTR_SPARSE_MMA_MASK
	.align		4
.L_17:
        /*0048*/ 	.byte	0x03, 0x50
        /*004a*/ 	.short	0x0000


	//----- nvinfo : EIATTR_MAXREG_COUNT
	.align		4
        /*004c*/ 	.byte	0x03, 0x1b
        /*004e*/ 	.short	0x00ff


	//----- nvinfo : EIATTR_EXIT_INSTR_OFFSETS
	.align		4
        /*0050*/ 	.byte	0x04, 0x1c
        /*0052*/ 	.short	(.L_19 - .L_18)


	//   ....[0]....
.L_18:
        /*0054*/ 	.word	0x00000120


	//   ....[1]....
        /*0058*/ 	.word	0x00000140


	//----- nvinfo : EIATTR_REQNTID
	.align		4
.L_19:
        /*005c*/ 	.byte	0x04, 0x10
        /*005e*/ 	.short	(.L_21 - .L_20)
.L_20:
        /*0060*/ 	.word	0x00000020
        /*0064*/ 	.word	0x00000001
        /*0068*/ 	.word	0x00000001


	//----- nvinfo : EIATTR_CBANK_PARAM_SIZE
	.align		4
.L_21:
        /*006c*/ 	.byte	0x03, 0x19
        /*006e*/ 	.short	0x001c


	//----- nvinfo : EIATTR_PARAM_CBANK
	.align		4
        /*0070*/ 	.byte	0x04, 0x0a
        /*0072*/ 	.short	(.L_23 - .L_22)
	.align		4
.L_22:
        /*0074*/ 	.word	index@(.nv.constant0.triton_poi_fused_div_mul_norm_1)
        /*0078*/ 	.short	0x0210
        /*007a*/ 	.short	0x001c


	//----- nvinfo : EIATTR_SW_WAR
	.align		4
.L_23:
        /*007c*/ 	.byte	0x04, 0x36
        /*007e*/ 	.short	(.L_25 - .L_24)
.L_24:
        /*0080*/ 	.word	0x00000008
.L_25:


//--------------------- .nv.callgraph             --------------------------
	.section	.nv.callgraph,"",@"SHT_CUDA_CALLGRAPH"
	.align	4
	.sectionentsize	8
	.align		4
        /*0000*/ 	.word	0x00000000
	.align		4
        /*0004*/ 	.word	0xffffffff
	.align		4
        /*0008*/ 	.word	0x00000000
	.align		4
        /*000c*/ 	.word	0xfffffffe
	.align		4
        /*0010*/ 	.word	0x00000000
	.align		4
        /*0014*/ 	.word	0xfffffffd
	.align		4
        /*0018*/ 	.word	0x00000000
	.align		4
        /*001c*/ 	.word	0xfffffffc


//--------------------- .text.triton_poi_fused_div_mul_norm_1 --------------------------
	.section	.text.triton_poi_fused_div_mul_norm_1,"ax",@progbits
	.align	128
        .global         triton_poi_fused_div_mul_norm_1
        .type           triton_poi_fused_div_mul_norm_1,@function
        .size           triton_poi_fused_div_mul_norm_1,(.L_x_1 - triton_poi_fused_div_mul_norm_1)
        .other          triton_poi_fused_div_mul_norm_1,@"STO_CUDA_ENTRY STV_DEFAULT"
triton_poi_fused_div_mul_norm_1:
.text.triton_poi_fused_div_mul_norm_1:
[----:B------:R-:W0:Y:S02]  /*0000*/  LDC R1, c[0x0][0x28] ;  /* 0x00000a00ff017b82 */ /* 0x000e240000000800 */
[----:B------:R-:W1:Y:S01]  /*0010*/  S2R R8, SR_TID.X ;  /* 0x0000000000087919 */ /* 0x000e620000002100 */
[----:B------:R-:W2:Y:S01]  /*0020*/  LDC.64 R2, c[0x0][0x210] ;  /* 0x00008400ff027b82 */ /* 0x000ea20000000a00 */
[----:B------:R-:W-:Y:S01]  /*0030*/  ULDC.64 UR4, c[0x0][0x208] ;  /* 0x0000820000047ab9 */ /* 0x000fe20000000a00 */
[----:B------:R-:W3:Y:S06]  /*0040*/  S2R R9, SR_CTAID.X ;  /* 0x0000000000097919 */ /* 0x000eec0000002500 */
[----:B------:R-:W4:Y:S08]  /*0050*/  LDC.64 R4, c[0x0][0x218] ;  /* 0x00008600ff047b82 */ /* 0x000f300000000a00 */
[----:B------:R-:W5:Y:S01]  /*0060*/  LDC.64 R6, c[0x0][0x220] ;  /* 0x00008800ff067b82 */ /* 0x000f620000000a00 */
[----:B-1----:R-:W-:Y:S01]  /*0070*/  LOP3.LUT R0, R8, 0x3, RZ, 0xc0, !PT ;  /* 0x0000000308007812 */ /* 0x002fe200078ec0ff */
[----:B----4-:R-:W4:Y:S04]  /*0080*/  LDG.E R5, desc[UR4][R4.64] ;  /* 0x0000000404057981 */ /* 0x010f28000c1e1900 */
[----:B---3--:R-:W-:Y:S01]  /*0090*/  IMAD R9, R9, 0x4, R0 ;  /* 0x0000000409097824 */ /* 0x008fe200078e0200 */
[----:B------:R-:W-:-:S03]  /*00a0*/  HFMA2.MMA R0, -RZ, RZ, 0, 0 ;  /* 0x00000000ff007435 */ /* 0x000fc600000001ff */
[C---:B--2---:R-:W-:Y:S01]  /*00b0*/  IMAD.WIDE R2, R9.reuse, 0x4, R2 ;  /* 0x0000000409027825 */ /* 0x044fe200078e0202 */
[----:B------:R-:W-:-:S13]  /*00c0*/  ISETP.GE.AND P0, PT, R9, 0x4, PT ;  /* 0x000000040900780c */ /* 0x000fda0003f06270 */
[----:B------:R-:W4:Y:S01]  /*00d0*/  @!P0 LDG.E R0, desc[UR4][R2.64] ;  /* 0x0000000402008981 */ /* 0x000f22000c1e1900 */
[----:B------:R-:W-:-:S04]  /*00e0*/  LOP3.LUT P0, RZ, R8, 0x1c, RZ, 0xc0, !PT ;  /* 0x0000001c08ff7812 */ /* 0x000fc8000780c0ff */
[C---:B------:R-:W-:Y:S01]  /*00f0*/  ISETP.LT.AND P0, PT, R9.reuse, 0x4, !P0 ;  /* 0x000000040900780c */ /* 0x040fe20004701270 */
[----:B-----5:R-:W-:-:S04]  /*0100*/  IMAD.WIDE R6, R9, 0x4, R6 ;  /* 0x0000000409067825 */ /* 0x020fc800078e0206 */
[----:B----4-:R-:W-:-:S08]  /*0110*/  FMUL R9, R5, R0 ;  /* 0x0000000005097220 */ /* 0x010fd00000400000 */
[----:B------:R-:W-:Y:S05]  /*0120*/  @!P0 EXIT ;  /* 0x000000000000894d */ /* 0x000fea0003800000 */
[----:B------:R-:W-:Y:S01]  /*0130*/  STG.E desc[UR4][R6.64], R9 ;  /* 0x0000000906007986 */ /* 0x000fe2000c101904 */
[----:B------:R-:W-:Y:S05]  /*0140*/  EXIT ;  /* 0x000000000000794d */ /* 0x000fea0003800000 */
.L_x_0:
[----:B------:R-:W-:-:S00]  /*0150*/  BRA `(.L_x_0) ;  /* 0xfffffffc00fc7947 */ /* 0x000fc0000383ffff */
[----:B------:R-:W-:-:S00]  /*0160*/  NOP ;  /* 0x0000000000007918 */ /* 0x000fc00000000000 */
        /* <DEDUP_REMOVED lines=9> */
.L_x_1:


//--------------------- .nv.constant0.triton_poi_fused_div_mul_norm_1 --------------------------
	.section	.nv.constant0.triton_poi_fused_div_mul_norm_1,"a",@progbits
	.sectionflags	@""
	.align	4
.nv.constant0.triton_poi_fused_div_mul_norm_1:
	.zero		556
